	.headerflags	@"EF_CUDA_TEXMODE_UNIFIED EF_CUDA_64BIT_ADDRESS EF_CUDA_ACCELERATORS EF_CUDA_SM90 EF_CUDA_VIRTUAL_SM(EF_CUDA_SM90)"
	.elftype	@"ET_EXEC"


//--------------------- .nv.info                  --------------------------
	.section	.nv.info,"",@"SHT_CUDA_INFO"
	.align	4


	//----- nvinfo : EIATTR_REGCOUNT
	.align		4
        /*0000*/ 	.byte	0x04, 0x2f
        /*0002*/ 	.short	(.L_3 - .L_2)
	.align		4
.L_2:
        /*0004*/ 	.word	index@(triton_per_fused__native_batch_norm_legit_no_training_add_mean_relu_14)
        /*0008*/ 	.word	0x00000026


	//----- nvinfo : EIATTR_MIN_STACK_SIZE
	.align		4
.L_3:
        /*000c*/ 	.byte	0x04, 0x12
        /*000e*/ 	.short	(.L_5 - .L_4)
	.align		4
.L_4:
        /*0010*/ 	.word	index@(triton_per_fused__native_batch_norm_legit_no_training_add_mean_relu_14)
        /*0014*/ 	.word	0x00000000


	//----- nvinfo : EIATTR_FRAME_SIZE
	.align		4
.L_5:
        /*0018*/ 	.byte	0x04, 0x11
        /*001a*/ 	.short	(.L_7 - .L_6)
	.align		4
.L_6:
        /*001c*/ 	.word	index@(triton_per_fused__native_batch_norm_legit_no_training_add_mean_relu_14)
        /*0020*/ 	.word	0x00000000


	//----- nvinfo : EIATTR_MIN_STACK_SIZE
	.align		4
.L_7:
        /*0024*/ 	.byte	0x04, 0x12
        /*0026*/ 	.short	(.L_9 - .L_8)
	.align		4
.L_8:
        /*0028*/ 	.word	index@(triton_per_fused__native_batch_norm_legit_no_training_add_mean_relu_14)
        /*002c*/ 	.word	0x00000000
.L_9:


//--------------------- .nv.info.triton_per_fused__native_batch_norm_legit_no_training_add_mean_relu_14 --------------------------
	.section	.nv.info.triton_per_fused__native_batch_norm_legit_no_training_add_mean_relu_14,"",@"SHT_CUDA_INFO"
	.sectionflags	@""
	.align	4


	//----- nvinfo : EIATTR_CUDA_API_VERSION
	.align		4
        /*0000*/ 	.byte	0x04, 0x37
        /*0002*/ 	.short	(.L_11 - .L_10)
.L_10:
        /*0004*/ 	.word	0x0000007c


	//----- nvinfo : EIATTR_KPARAM_INFO
	.align		4
.L_11:
        /*0008*/ 	.byte	0x04, 0x17
        /*000a*/ 	.short	(.L_13 - .L_12)
.L_12:
        /*000c*/ 	.word	0x00000000
        /*0010*/ 	.short	0x000d
        /*0012*/ 	.short	0x0064
        /*0014*/ 	.byte	0x00, 0xf0, 0x11, 0x00


	//----- nvinfo : EIATTR_KPARAM_INFO
	.align		4
.L_13:
        /*0018*/ 	.byte	0x04, 0x17
        /*001a*/ 	.short	(.L_15 - .L_14)
.L_14:
        /*001c*/ 	.word	0x00000000
        /*0020*/ 	.short	0x000c
        /*0022*/ 	.short	0x0060
        /*0024*/ 	.byte	0x00, 0xf0, 0x11, 0x00


	//----- nvinfo : EIATTR_KPARAM_INFO
	.align		4
.L_15:
        /*0028*/ 	.byte	0x04, 0x17
        /*002a*/ 	.short	(.L_17 - .L_16)
.L_16:
        /*002c*/ 	.word	0x00000000
        /*0030*/ 	.short	0x000b
        /*0032*/ 	.short	0x0058
        /*0034*/ 	.byte	0x00, 0xf4, 0x21, 0x00


	//----- nvinfo : EIATTR_KPARAM_INFO
	.align		4
.L_17:
        /*0038*/ 	.byte	0x04, 0x17
        /*003a*/ 	.short	(.L_19 - .L_18)
.L_18:
        /*003c*/ 	.word	0x00000000
        /*0040*/ 	.short	0x000a
        /*0042*/ 	.short	0x0050
        /*0044*/ 	.byte	0x00, 0xf4, 0x21, 0x00


	//----- nvinfo : EIATTR_KPARAM_INFO
	.align		4
.L_19:
        /*0048*/ 	.byte	0x04, 0x17
        /*004a*/ 	.short	(.L_21 - .L_20)
.L_20:
        /*004c*/ 	.word	0x00000000
        /*0050*/ 	.short	0x0009
        /*0052*/ 	.short	0x0048
        /*0054*/ 	.byte	0x00, 0xf4, 0x21, 0x00


	//----- nvinfo : EIATTR_KPARAM_INFO
	.align		4
.L_21:
        /*0058*/ 	.byte	0x04, 0x17
        /*005a*/ 	.short	(.L_23 - .L_22)
.L_22:
        /*005c*/ 	.word	0x00000000
        /*0060*/ 	.short	0x0008
        /*0062*/ 	.short	0x0040
        /*0064*/ 	.byte	0x00, 0xf4, 0x21, 0x00


	//----- nvinfo : EIATTR_KPARAM_INFO
	.align		4
.L_23:
        /*0068*/ 	.byte	0x04, 0x17
        /*006a*/ 	.short	(.L_25 - .L_24)
.L_24:
        /*006c*/ 	.word	0x00000000
        /*0070*/ 	.short	0x0007
        /*0072*/ 	.short	0x0038
        /*0074*/ 	.byte	0x00, 0xf4, 0x21, 0x00


	//----- nvinfo : EIATTR_KPARAM_INFO
	.align		4
.L_25:
        /*0078*/ 	.byte	0x04, 0x17
        /*007a*/ 	.short	(.L_27 - .L_26)
.L_26:
        /*007c*/ 	.word	0x00000000
        /*0080*/ 	.short	0x0006
        /*0082*/ 	.short	0x0030
        /*0084*/ 	.byte	0x00, 0xf4, 0x21, 0x00


	//----- nvinfo : EIATTR_KPARAM_INFO
	.align		4
.L_27:
        /*0088*/ 	.byte	0x04, 0x17
        /*008a*/ 	.short	(.L_29 - .L_28)
.L_28:
        /*008c*/ 	.word	0x00000000
        /*0090*/ 	.short	0x0005
        /*0092*/ 	.short	0x0028
        /*0094*/ 	.byte	0x00, 0xf4, 0x21, 0x00


	//----- nvinfo : EIATTR_KPARAM_INFO
	.align		4
.L_29:
        /*0098*/ 	.byte	0x04, 0x17
        /*009a*/ 	.short	(.L_31 - .L_30)
.L_30:
        /*009c*/ 	.word	0x00000000
        /*00a0*/ 	.short	0x0004
        /*00a2*/ 	.short	0x0020
        /*00a4*/ 	.byte	0x00, 0xf4, 0x21, 0x00


	//----- nvinfo : EIATTR_KPARAM_INFO
	.align		4
.L_31:
        /*00a8*/ 	.byte	0x04, 0x17
        /*00aa*/ 	.short	(.L_33 - .L_32)
.L_32:
        /*00ac*/ 	.word	0x00000000
        /*00b0*/ 	.short	0x0003
        /*00b2*/ 	.short	0x0018
        /*00b4*/ 	.byte	0x00, 0xf4, 0x21, 0x00


	//----- nvinfo : EIATTR_KPARAM_INFO
	.align		4
.L_33:
        /*00b8*/ 	.byte	0x04, 0x17
        /*00ba*/ 	.short	(.L_35 - .L_34)
.L_34:
        /*00bc*/ 	.word	0x00000000
        /*00c0*/ 	.short	0x0002
        /*00c2*/ 	.short	0x0010
        /*00c4*/ 	.byte	0x00, 0xf4, 0x21, 0x00


	//----- nvinfo : EIATTR_KPARAM_INFO
	.align		4
.L_35:
        /*00c8*/ 	.byte	0x04, 0x17
        /*00ca*/ 	.short	(.L_37 - .L_36)
.L_36:
        /*00cc*/ 	.word	0x00000000
        /*00d0*/ 	.short	0x0001
        /*00d2*/ 	.short	0x0008
        /*00d4*/ 	.byte	0x00, 0xf4, 0x21, 0x00


	//----- nvinfo : EIATTR_KPARAM_INFO
	.align		4
.L_37:
        /*00d8*/ 	.byte	0x04, 0x17
        /*00da*/ 	.short	(.L_39 - .L_38)
.L_38:
        /*00dc*/ 	.word	0x00000000
        /*00e0*/ 	.short	0x0000
        /*00e2*/ 	.short	0x0000
        /*00e4*/ 	.byte	0x00, 0xf4, 0x21, 0x00


	//----- nvinfo : EIATTR_SPARSE_MMA_MASK
	.align		4
.L_39:
        /*00e8*/ 	.byte	0x03, 0x50
        /*00ea*/ 	.short	0x0000


	//----- nvinfo : EIATTR_MAXREG_COUNT
	.align		4
        /*00ec*/ 	.byte	0x03, 0x1b
        /*00ee*/ 	.short	0x00ff


	//----- nvinfo : EIATTR_COOP_GROUP_MASK_REGIDS
	.align		4
        /*00f0*/ 	.byte	0x04, 0x29
        /*00f2*/ 	.short	(.L_41 - .L_40)


	//   ....[0]....
.L_40:
        /*00f4*/ 	.word	0xffffffff


	//   ....[1]....
        /*00f8*/ 	.word	0xffffffff


	//   ....[2]....
        /*00fc*/ 	.word	0xffffffff


	//   ....[3]....
        /*0100*/ 	.word	0xffffffff


	//   ....[4]....
        /*0104*/ 	.word	0xffffffff


	//   ....[5]....
        /*0108*/ 	.word	0xffffffff


	//   ....[6]....
        /*010c*/ 	.word	0xffffffff


	//   ....[7]....
        /*0110*/ 	.word	0xffffffff


	//----- nvinfo : EIATTR_COOP_GROUP_INSTR_OFFSETS
	.align		4
.L_41:
        /*0114*/ 	.byte	0x04, 0x28
        /*0116*/ 	.short	(.L_43 - .L_42)


	//   ....[0]....
.L_42:
        /*0118*/ 	.word	0x00000f80


	//   ....[1]....
        /*011c*/ 	.word	0x00000f90


	//   ....[2]....
        /*0120*/ 	.word	0x00000fc0


	//   ....[3]....
        /*0124*/ 	.word	0x00000fd0


	//   ....[4]....
        /*0128*/ 	.word	0x00001000


	//   ....[5]....
        /*012c*/ 	.word	0x00001010


	//   ....[6]....
        /*0130*/ 	.word	0x00001050


	//   ....[7]....
        /*0134*/ 	.word	0x00001060


	//----- nvinfo : EIATTR_EXIT_INSTR_OFFSETS
	.align		4
.L_43:
        /*0138*/ 	.byte	0x04, 0x1c
        /*013a*/ 	.short	(.L_45 - .L_44)


	//   ....[0]....
.L_44:
        /*013c*/ 	.word	0x000011d0


	//   ....[1]....
        /*0140*/ 	.word	0x00001200


	//----- nvinfo : EIATTR_REQNTID
	.align		4
.L_45:
        /*0144*/ 	.byte	0x04, 0x10
        /*0146*/ 	.short	(.L_47 - .L_46)
.L_46:
        /*0148*/ 	.word	0x00000100
        /*014c*/ 	.word	0x00000001
        /*0150*/ 	.word	0x00000001


	//----- nvinfo : EIATTR_CBANK_PARAM_SIZE
	.align		4
.L_47:
        /*0154*/ 	.byte	0x03, 0x19
        /*0156*/ 	.short	0x0068


	//----- nvinfo : EIATTR_PARAM_CBANK
	.align		4
        /*0158*/ 	.byte	0x04, 0x0a
        /*015a*/ 	.short	(.L_49 - .L_48)
	.align		4
.L_48:
        /*015c*/ 	.word	index@(.nv.constant0.triton_per_fused__native_batch_norm_legit_no_training_add_mean_relu_14)
        /*0160*/ 	.short	0x0210
        /*0162*/ 	.short	0x0068


	//----- nvinfo : EIATTR_SW_WAR
	.align		4
.L_49:
        /*0164*/ 	.byte	0x04, 0x36
        /*0166*/ 	.short	(.L_51 - .L_50)
.L_50:
        /*0168*/ 	.word	0x00000008
.L_51:


//--------------------- .nv.callgraph             --------------------------
	.section	.nv.callgraph,"",@"SHT_CUDA_CALLGRAPH"
	.align	4
	.sectionentsize	8
	.align		4
        /*0000*/ 	.word	0x00000000
	.align		4
        /*0004*/ 	.word	0xffffffff
	.align		4
        /*0008*/ 	.word	0x00000000
	.align		4
        /*000c*/ 	.word	0xfffffffe
	.align		4
        /*0010*/ 	.word	0x00000000
	.align		4
        /*0014*/ 	.word	0xfffffffd
	.align		4
        /*0018*/ 	.word	0x00000000
	.align		4
        /*001c*/ 	.word	0xfffffffc


//--------------------- .nv.constant4             --------------------------
	.section	.nv.constant4,"a",@progbits
	.align	8
	.align		8
.nv.constant4:
        /*0000*/ 	.dword	_$_str
	.align		8
        /*0008*/ 	.dword	_$_str_$_2


//--------------------- .text.triton_per_fused__native_batch_norm_legit_no_training_add_mean_relu_14 --------------------------
	.section	.text.triton_per_fused__native_batch_norm_legit_no_training_add_mean_relu_14,"ax",@progbits
	.sectionflags	@"SHF_BARRIERS=1"
	.align	128
        .global         triton_per_fused__native_batch_norm_legit_no_training_add_mean_relu_14
        .type           triton_per_fused__native_batch_norm_legit_no_training_add_mean_relu_14,@function
        .size           triton_per_fused__native_batch_norm_legit_no_training_add_mean_relu_14,(.L_x_1 - triton_per_fused__native_batch_norm_legit_no_training_add_mean_relu_14)
        .other          triton_per_fused__native_batch_norm_legit_no_training_add_mean_relu_14,@"STO_CUDA_ENTRY STV_DEFAULT"
triton_per_fused__native_batch_norm_legit_no_training_add_mean_relu_14:
.text.triton_per_fused__native_batch_norm_legit_no_training_add_mean_relu_14:
[----:B------:R-:W0:Y:S01]  /*0000*/  LDC R1, c[0x0][0x28] ;  /* 0x00000a00ff017b82 */ /* 0x000e220000000800 */
[----:B------:R-:W1:Y:S07]  /*0010*/  S2R R22, SR_TID.X ;  /* 0x0000000000167919 */ /* 0x000e6e0000002100 */
[----:B------:R-:W2:Y:S01]  /*0020*/  LDC.64 R8, c[0x0][0x230] ;  /* 0x00008c00ff087b82 */ /* 0x000ea20000000a00 */
[----:B------:R-:W-:Y:S01]  /*0030*/  ULDC.64 UR6, c[0x0][0x208] ;  /* 0x0000820000067ab9 */ /* 0x000fe20000000a00 */
[----:B------:R-:W3:Y:S06]  /*0040*/  S2R R0, SR_CTAID.X ;  /* 0x0000000000007919 */ /* 0x000eec0000002500 */
[----:B------:R-:W4:Y:S08]  /*0050*/  LDC.64 R12, c[0x0][0x240] ;  /* 0x00009000ff0c7b82 */ /* 0x000f300000000a00 */
[----:B------:R-:W5:Y:S08]  /*0060*/  LDC.64 R26, c[0x0][0x238] ;  /* 0x00008e00ff1a7b82 */ /* 0x000f700000000a00 */
[----:B------:R-:W4:Y:S01]  /*0070*/  LDC.64 R16, c[0x0][0x250] ;  /* 0x00009400ff107b82 */ /* 0x000f220000000a00 */
[----:B-1----:R-:W-:-:S02]  /*0080*/  SHF.R.U32.HI R2, RZ, 0x4, R22 ;  /* 0x00000004ff027819 */ /* 0x002fc40000011616 */
[----:B---3--:R-:W-:Y:S02]  /*0090*/  SHF.L.U32 R3, R0, 0x5, RZ ;  /* 0x0000000500037819 */ /* 0x008fe400000006ff */
[----:B------:R-:W-:Y:S02]  /*00a0*/  SHF.R.S32.HI R5, RZ, 0x1a, R0 ;  /* 0x0000001aff057819 */ /* 0x000fe40000011400 */
[----:B------:R-:W-:Y:S02]  /*00b0*/  SGXT.U32 R0, R2, 0x4 ;  /* 0x000000040200781a */ /* 0x000fe40000000000 */
[----:B------:R-:W-:Y:S02]  /*00c0*/  SGXT R5, R5, 0x1 ;  /* 0x000000010505781a */ /* 0x000fe40000000200 */
[----:B------:R-:W-:Y:S02]  /*00d0*/  LOP3.LUT R4, R3, R0, RZ, 0xfc, !PT ;  /* 0x0000000003047212 */ /* 0x000fe400078efcff */
[----:B------:R-:W-:-:S02]  /*00e0*/  LOP3.LUT R0, R3, 0x10, R0, 0xfe, !PT ;  /* 0x0000001003007812 */ /* 0x000fc400078efe00 */
[C---:B------:R-:W-:Y:S02]  /*00f0*/  LEA.HI R2, R5.reuse, R4, RZ, 0x9 ;  /* 0x0000000405027211 */ /* 0x040fe400078f48ff */
[----:B------:R-:W-:Y:S02]  /*0100*/  LEA.HI R5, R5, R0, RZ, 0x9 ;  /* 0x0000000005057211 */ /* 0x000fe400078f48ff */
[----:B------:R-:W-:Y:S02]  /*0110*/  ISETP.GE.AND P2, PT, R0, 0x800, PT ;  /* 0x000008000000780c */ /* 0x000fe40003f46270 */
[----:B------:R-:W-:Y:S02]  /*0120*/  LOP3.LUT R5, R5, 0xfffffe00, RZ, 0xc0, !PT ;  /* 0xfffffe0005057812 */ /* 0x000fe400078ec0ff */
[----:B------:R-:W-:Y:S01]  /*0130*/  LOP3.LUT R7, R2, 0xfffffe00, RZ, 0xc0, !PT ;  /* 0xfffffe0002077812 */ /* 0x000fe200078ec0ff */
[----:B------:R-:W-:Y:S01]  /*0140*/  HFMA2.MMA R2, -RZ, RZ, 0, 0 ;  /* 0x00000000ff027435 */ /* 0x000fe200000001ff */
[----:B------:R-:W-:-:S02]  /*0150*/  IADD3 R29, R0, -R5, RZ ;  /* 0x80000005001d7210 */ /* 0x000fc40007ffe0ff */
[----:B------:R-:W-:Y:S02]  /*0160*/  ISETP.GE.AND P1, PT, R4, 0x800, PT ;  /* 0x000008000400780c */ /* 0x000fe40003f26270 */
[----:B------:R-:W-:Y:S01]  /*0170*/  IADD3 R24, R4, -R7, RZ ;  /* 0x8000000704187210 */ /* 0x000fe20007ffe0ff */
[----:B--2---:R-:W-:Y:S01]  /*0180*/  IMAD.WIDE R14, R29, 0x4, R8 ;  /* 0x000000041d0e7825 */ /* 0x004fe200078e0208 */
[----:B------:R-:W-:-:S03]  /*0190*/  CS2R R6, SRZ ;  /* 0x0000000000067805 */ /* 0x000fc6000001ff00 */
[C---:B------:R-:W-:Y:S01]  /*01a0*/  IMAD.WIDE R10, R24.reuse, 0x4, R8 ;  /* 0x00000004180a7825 */ /* 0x040fe200078e0208 */
[----:B------:R-:W2:Y:S01]  /*01b0*/  @!P2 LDG.E.EL R2, desc[UR6][R14.64] ;  /* 0x000000060e02a981 */ /* 0x000ea2000c2e1900 */
[----:B------:R-:W1:Y:S04]  /*01c0*/  LDC.64 R8, c[0x0][0x228] ;  /* 0x00008a00ff087b82 */ /* 0x000e680000000a00 */
[----:B------:R3:W2:Y:S04]  /*01d0*/  @!P1 LDG.E.EL R7, desc[UR6][R10.64] ;  /* 0x000000060a079981 */ /* 0x0006a8000c2e1900 */
[----:B0--3--:R-:W0:Y:S01]  /*01e0*/  LDC.64 R10, c[0x0][0x258] ;  /* 0x00009600ff0a7b82 */ /* 0x009e220000000a00 */
[----:B------:R-:W-:Y:S01]  /*01f0*/  CS2R R20, SRZ ;  /* 0x0000000000147805 */ /* 0x000fe2000001ff00 */
[----:B------:R-:W-:Y:S01]  /*0200*/  HFMA2.MMA R25, -RZ, RZ, 0, 0 ;  /* 0x00000000ff197435 */ /* 0x000fe200000001ff */
[----:B-1----:R-:W-:-:S04]  /*0210*/  IMAD.WIDE R32, R24, 0x4, R8 ;  /* 0x0000000418207825 */ /* 0x002fc800078e0208 */
[----:B------:R-:W-:-:S04]  /*0220*/  IMAD.WIDE R34, R29, 0x4, R8 ;  /* 0x000000041d227825 */ /* 0x000fc800078e0208 */
[C---:B----4-:R-:W-:Y:S01]  /*0230*/  IMAD.WIDE R8, R24.reuse, 0x4, R12 ;  /* 0x0000000418087825 */ /* 0x050fe200078e020c */
[----:B------:R-:W-:Y:S02]  /*0240*/  CS2R R14, SRZ ;  /* 0x00000000000e7805 */ /* 0x000fe4000001ff00 */
[----:B------:R-:W-:Y:S02]  /*0250*/  MOV R5, RZ ;  /* 0x000000ff00057202 */ /* 0x000fe40000000f00 */
[----:B------:R-:W-:Y:S01]  /*0260*/  CS2R R18, SRZ ;  /* 0x0000000000127805 */ /* 0x000fe2000001ff00 */
[----:B-----5:R-:W-:Y:S01]  /*0270*/  IMAD.WIDE R30, R24, 0x4, R26 ;  /* 0x00000004181e7825 */ /* 0x020fe200078e021a */
[----:B------:R1:W3:Y:S03]  /*0280*/  @!P1 LDG.E.EL R20, desc[UR6][R8.64] ;  /* 0x0000000608149981 */ /* 0x0002e6000c2e1900 */
[C---:B------:R-:W-:Y:S01]  /*0290*/  IMAD.WIDE R12, R29.reuse, 0x4, R12 ;  /* 0x000000041d0c7825 */ /* 0x040fe200078e020c */
[----:B------:R-:W-:Y:S01]  /*02a0*/  MOV R23, RZ ;  /* 0x000000ff00177202 */ /* 0x000fe20000000f00 */
[----:B------:R-:W4:Y:S04]  /*02b0*/  @!P2 LDG.E.EL R6, desc[UR6][R34.64] ;  /* 0x000000062206a981 */ /* 0x000f28000c2e1900 */
[----:B------:R0:W5:Y:S01]  /*02c0*/  @!P2 LDG.E.EL R25, desc[UR6][R12.64] ;  /* 0x000000060c19a981 */ /* 0x000162000c2e1900 */
[----:B-1----:R-:W1:Y:S01]  /*02d0*/  LDC.64 R8, c[0x0][0x260] ;  /* 0x00009800ff087b82 */ /* 0x002e620000000a00 */
[----:B------:R-:W-:-:S02]  /*02e0*/  IMAD.WIDE R26, R29, 0x4, R26 ;  /* 0x000000041d1a7825 */ /* 0x000fc400078e021a */
[----:B------:R-:W3:Y:S04]  /*02f0*/  @!P1 LDG.E.EL R23, desc[UR6][R30.64] ;  /* 0x000000061e179981 */ /* 0x000ee8000c2e1900 */
[----:B------:R0:W5:Y:S02]  /*0300*/  @!P2 LDG.E.EL R14, desc[UR6][R26.64] ;  /* 0x000000061a0ea981 */ /* 0x000164000c2e1900 */
[C---:B0-----:R-:W-:Y:S02]  /*0310*/  IMAD.WIDE R12, R24.reuse, 0x4, R10 ;  /* 0x00000004180c7825 */ /* 0x041fe400078e020a */
[----:B------:R-:W3:Y:S04]  /*0320*/  @!P1 LDG.E.EL R19, desc[UR6][R32.64] ;  /* 0x0000000620139981 */ /* 0x000ee8000c2e1900 */
[----:B------:R0:W3:Y:S01]  /*0330*/  @!P1 LDG.E.EL R21, desc[UR6][R12.64] ;  /* 0x000000060c159981 */ /* 0x0000e2000c2e1900 */
[----:B------:R-:W-:-:S04]  /*0340*/  IMAD.WIDE R26, R24, 0x4, R16 ;  /* 0x00000004181a7825 */ /* 0x000fc800078e0210 */
[C---:B------:R-:W-:Y:S01]  /*0350*/  IMAD.WIDE R16, R29.reuse, 0x4, R16 ;  /* 0x000000041d107825 */ /* 0x040fe200078e0210 */
[----:B------:R1:W3:Y:S01]  /*0360*/  @!P1 LDG.E.EL R15, desc[UR6][R26.64] ;  /* 0x000000061a0f9981 */ /* 0x0002e2000c2e1900 */
[----:B0-----:R-:W0:Y:S03]  /*0370*/  LDC.64 R12, c[0x0][0x268] ;  /* 0x00009a00ff0c7b82 */ /* 0x001e260000000a00 */
[----:B------:R1:W3:Y:S01]  /*0380*/  @!P2 LDG.E.EL R5, desc[UR6][R16.64] ;  /* 0x000000061005a981 */ /* 0x0002e2000c2e1900 */
[----:B------:R-:W-:-:S04]  /*0390*/  IMAD.WIDE R10, R29, 0x4, R10 ;  /* 0x000000041d0a7825 */ /* 0x000fc800078e020a */
[----:B-1----:R-:W-:Y:S01]  /*03a0*/  IMAD.WIDE R26, R24, 0x4, R8 ;  /* 0x00000004181a7825 */ /* 0x002fe200078e0208 */
[----:B------:R1:W4:Y:S01]  /*03b0*/  @!P2 LDG.E.EL R18, desc[UR6][R10.64] ;  /* 0x000000060a12a981 */ /* 0x000322000c2e1900 */
[----:B------:R-:W-:-:S06]  /*03c0*/  CS2R R16, SRZ ;  /* 0x0000000000107805 */ /* 0x000fcc000001ff00 */
[----:B------:R1:W5:Y:S02]  /*03d0*/  @!P1 LDG.E.EL R16, desc[UR6][R26.64] ;  /* 0x000000061a109981 */ /* 0x000364000c2e1900 */
[----:B-1----:R-:W-:Y:S01]  /*03e0*/  IMAD.WIDE R10, R29, 0x4, R8 ;  /* 0x000000041d0a7825 */ /* 0x002fe200078e0208 */
[----:B------:R-:W-:-:S03]  /*03f0*/  SHF.L.U32 R26, R22, 0x2, RZ ;  /* 0x00000002161a7819 */ /* 0x000fc600000006ff */
[----:B0-----:R-:W-:Y:S01]  /*0400*/  IMAD.WIDE R8, R24, 0x4, R12 ;  /* 0x0000000418087825 */ /* 0x001fe200078e020c */
[----:B------:R-:W-:-:S04]  /*0410*/  MOV R24, 0x3e800000 ;  /* 0x3e80000000187802 */ /* 0x000fc80000000f00 */
[----:B------:R-:W5:Y:S01]  /*0420*/  @!P1 LDG.E.EL R17, desc[UR6][R8.64] ;  /* 0x0000000608119981 */ /* 0x000f62000c2e1900 */
[----:B------:R-:W-:-:S04]  /*0430*/  IMAD.WIDE R12, R29, 0x4, R12 ;  /* 0x000000041d0c7825 */ /* 0x000fc800078e020c */
[----:B--2---:R-:W-:-:S06]  /*0440*/  FADD R2, R2, 9.9999997473787516356e-06 ;  /* 0x3727c5ac02027421 */ /* 0x004fcc0000000000 */
[----:B------:R-:W0:Y:S01]  /*0450*/  MUFU.SQRT R2, R2 ;  /* 0x0000000200027308 */ /* 0x000e220000002000 */
[----:B------:R-:W-:-:S07]  /*0460*/  FADD R7, R7, 9.9999997473787516356e-06 ;  /* 0x3727c5ac07077421 */ /* 0x000fce0000000000 */
[----:B------:R1:W2:Y:S01]  /*0470*/  MUFU.SQRT R28, R7 ;  /* 0x00000007001c7308 */ /* 0x0002a20000002000 */
[C---:B0-----:R-:W-:Y:S01]  /*0480*/  FSETP.GT.AND P3, PT, R2.reuse, 8.50705917302346158658e+37, PT ;  /* 0x7e8000000200780b */ /* 0x041fe20003f64000 */
[----:B-1----:R-:W-:Y:S01]  /*0490*/  HFMA2.MMA R7, -RZ, RZ, 0, 0 ;  /* 0x00000000ff077435 */ /* 0x002fe200000001ff */
[----:B------:R-:W-:Y:S02]  /*04a0*/  FSETP.GEU.AND P5, PT, R2, 1.175494350822287508e-38, PT ;  /* 0x008000000200780b */ /* 0x000fe40003fae000 */
[----:B--2---:R-:W-:-:S07]  /*04b0*/  FSETP.GT.AND P0, PT, R28, 8.50705917302346158658e+37, PT ;  /* 0x7e8000001c00780b */ /* 0x004fce0003f04000 */
[----:B------:R0:W2:Y:S02]  /*04c0*/  @!P2 LDG.E.EL R7, desc[UR6][R10.64] ;  /* 0x000000060a07a981 */ /* 0x0000a4000c2e1900 */
[----:B------:R-:W-:Y:S01]  /*04d0*/  @P3 FMUL R2, R2, 0.25 ;  /* 0x3e80000002023820 */ /* 0x000fe20000400000 */
[----:B------:R-:W-:-:S03]  /*04e0*/  FSETP.GEU.AND P4, PT, R28, 1.175494350822287508e-38, PT ;  /* 0x008000001c00780b */ /* 0x000fc60003f8e000 */
[----:B------:R-:W-:Y:S01]  /*04f0*/  @!P5 FMUL R2, R2, 16777216 ;  /* 0x4b8000000202d820 */ /* 0x000fe20000400000 */
[----:B0-----:R-:W-:Y:S02]  /*0500*/  LOP3.LUT R11, R26, 0x3c, RZ, 0xc0, !PT ;  /* 0x0000003c1a0b7812 */ /* 0x001fe400078ec0ff */
[----:B------:R-:W0:Y:S01]  /*0510*/  LDC.64 R26, c[0x0][0x220] ;  /* 0x00008800ff1a7b82 */ /* 0x000e220000000a00 */
[----:B------:R1:W1:Y:S01]  /*0520*/  MUFU.RCP R8, R2 ;  /* 0x0000000200087308 */ /* 0x0002620000001000 */
[----:B------:R-:W-:Y:S01]  /*0530*/  @P0 FMUL R28, R28, 0.25 ;  /* 0x3e8000001c1c0820 */ /* 0x000fe20000400000 */
[----:B------:R-:W-:Y:S02]  /*0540*/  FSEL R9, R24, 1, P3 ;  /* 0x3f80000018097808 */ /* 0x000fe40001800000 */
[-C--:B-1----:R-:W-:Y:S01]  /*0550*/  LEA R2, R4, R11.reuse, 0x6 ;  /* 0x0000000b04027211 */ /* 0x082fe200078e30ff */
[----:B------:R-:W-:Y:S01]  /*0560*/  HFMA2.MMA R4, -RZ, RZ, 0, 0 ;  /* 0x00000000ff047435 */ /* 0x000fe200000001ff */
[----:B------:R-:W-:Y:S01]  /*0570*/  @!P4 FMUL R28, R28, 16777216 ;  /* 0x4b8000001c1cc820 */ /* 0x000fe20000400000 */
[----:B------:R-:W-:Y:S01]  /*0580*/  @!P5 FMUL R9, R9, 16777216 ;  /* 0x4b8000000909d820 */ /* 0x000fe20000400000 */
[----:B------:R-:W-:-:S02]  /*0590*/  LEA R0, R0, R11, 0x6 ;  /* 0x0000000b00007211 */ /* 0x000fc400078e30ff */
[----:B------:R1:W0:Y:S01]  /*05a0*/  MUFU.RCP R31, R28 ;  /* 0x0000001c001f7308 */ /* 0x0002220000001000 */
[----:B------:R-:W-:-:S04]  /*05b0*/  CS2R R10, SRZ ;  /* 0x00000000000a7805 */ /* 0x000fc8000001ff00 */
[----:B------:R0:W2:Y:S01]  /*05c0*/  @!P2 LDG.E.EL R4, desc[UR6][R12.64] ;  /* 0x000000060c04a981 */ /* 0x0000a2000c2e1900 */
[----:B-1----:R-:W-:Y:S01]  /*05d0*/  FMUL R28, R8, R9 ;  /* 0x00000009081c7220 */ /* 0x002fe20000400000 */
[----:B------:R-:W-:Y:S01]  /*05e0*/  CS2R R8, SRZ ;  /* 0x0000000000087805 */ /* 0x000fe2000001ff00 */
[----:B0-----:R-:W-:-:S05]  /*05f0*/  IMAD.WIDE R12, R0, 0x4, R26 ;  /* 0x00000004000c7825 */ /* 0x001fca00078e021a */
[----:B------:R-:W2:Y:S01]  /*0600*/  @!P2 LDG.E.128 R8, desc[UR6][R12.64] ;  /* 0x000000060c08a981 */ /* 0x000ea2000c1e1d00 */
[----:B------:R-:W-:-:S05]  /*0610*/  FSEL R22, R24, 1, P0 ;  /* 0x3f80000018167808 */ /* 0x000fca0000000000 */
[----:B------:R-:W-:-:S04]  /*0620*/  @!P4 FMUL R22, R22, 16777216 ;  /* 0x4b8000001616c820 */ /* 0x000fc80000400000 */
[----:B------:R-:W-:Y:S01]  /*0630*/  FMUL R22, R31, R22 ;  /* 0x000000161f167220 */ /* 0x000fe20000400000 */
[----:B------:R-:W-:-:S04]  /*0640*/  IMAD.WIDE R26, R2, 0x4, R26 ;  /* 0x00000004021a7825 */ /* 0x000fc800078e021a */
[----:B---3--:R-:W-:Y:S01]  /*0650*/  FADD R21, R21, 9.9999997473787516356e-06 ;  /* 0x3727c5ac15157421 */ /* 0x008fe20000000000 */
[----:B----4-:R-:W-:Y:S01]  /*0660*/  FADD R18, R18, 9.9999997473787516356e-06 ;  /* 0x3727c5ac12127421 */ /* 0x010fe20000000000 */
[----:B--2---:R-:W-:Y:S02]  /*0670*/  SEL R33, R11, RZ, !P2 ;  /* 0x000000ff0b217207 */ /* 0x004fe40005000000 */
[----:B------:R-:W-:Y:S02]  /*0680*/  SEL R11, R10, RZ, !P2 ;  /* 0x000000ff0a0b7207 */ /* 0x000fe40005000000 */
[----:B------:R-:W-:Y:S02]  /*0690*/  SEL R29, R9, RZ, !P2 ;  /* 0x000000ff091d7207 */ /* 0x000fe40005000000 */
[----:B------:R-:W-:Y:S01]  /*06a0*/  SEL R31, R8, RZ, !P2 ;  /* 0x000000ff081f7207 */ /* 0x000fe20005000000 */
[--C-:B------:R-:W-:Y:S01]  /*06b0*/  FADD R9, R33, -R6.reuse ;  /* 0x8000000621097221 */ /* 0x100fe20000000000 */
[--C-:B------:R-:W-:Y:S01]  /*06c0*/  FADD R11, R11, -R6.reuse ;  /* 0x800000060b0b7221 */ /* 0x100fe20000000000 */
[----:B------:R-:W-:-:S02]  /*06d0*/  FADD R29, R29, -R6 ;  /* 0x800000061d1d7221 */ /* 0x000fc40000000000 */
[----:B------:R-:W-:Y:S01]  /*06e0*/  FADD R31, R31, -R6 ;  /* 0x800000061f1f7221 */ /* 0x000fe20000000000 */
[C---:B------:R-:W-:Y:S01]  /*06f0*/  FMUL R6, R28.reuse, R9 ;  /* 0x000000091c067220 */ /* 0x040fe20000400000 */
[C---:B------:R-:W-:Y:S01]  /*0700*/  FMUL R8, R28.reuse, R11 ;  /* 0x0000000b1c087220 */ /* 0x040fe20000400000 */
[----:B------:R-:W-:Y:S02]  /*0710*/  FMUL R10, R28, R29 ;  /* 0x0000001d1c0a7220 */ /* 0x000fe40000400000 */
[-CC-:B-----5:R-:W-:Y:S01]  /*0720*/  FFMA R12, R6, R14.reuse, R25.reuse ;  /* 0x0000000e060c7223 */ /* 0x1a0fe20000000019 */
[-CC-:B------:R-:W-:Y:S01]  /*0730*/  FFMA R6, R8, R14.reuse, R25.reuse ;  /* 0x0000000e08067223 */ /* 0x180fe20000000019 */
[----:B------:R-:W-:Y:S01]  /*0740*/  FFMA R13, R10, R14, R25 ;  /* 0x0000000e0a0d7223 */ /* 0x000fe20000000019 */
[----:B------:R-:W-:Y:S02]  /*0750*/  CS2R R8, SRZ ;  /* 0x0000000000087805 */ /* 0x000fe4000001ff00 */
[----:B------:R-:W-:-:S06]  /*0760*/  CS2R R10, SRZ ;  /* 0x00000000000a7805 */ /* 0x000fcc000001ff00 */
[----:B------:R0:W2:Y:S01]  /*0770*/  @!P1 LDG.E.128 R8, desc[UR6][R26.64] ;  /* 0x000000061a089981 */ /* 0x0000a2000c1e1d00 */
[----:B------:R-:W-:-:S04]  /*0780*/  FMUL R28, R28, R31 ;  /* 0x0000001f1c1c7220 */ /* 0x000fc80000400000 */
[----:B------:R-:W-:Y:S02]  /*0790*/  FFMA R14, R28, R14, R25 ;  /* 0x0000000e1c0e7223 */ /* 0x000fe40000000019 */
[----:B------:R-:W1:Y:S08]  /*07a0*/  MUFU.SQRT R25, R21 ;  /* 0x0000001500197308 */ /* 0x000e700000002000 */
[----:B------:R-:W3:Y:S01]  /*07b0*/  MUFU.SQRT R28, R18 ;  /* 0x00000012001c7308 */ /* 0x000ee20000002000 */
[----:B-1----:R-:W-:-:S02]  /*07c0*/  FSETP.GT.AND P0, PT, R25, 8.50705917302346158658e+37, PT ;  /* 0x7e8000001900780b */ /* 0x002fc40003f04000 */
[----:B------:R-:W-:Y:S02]  /*07d0*/  FSETP.GEU.AND P4, PT, R25, 1.175494350822287508e-38, PT ;  /* 0x008000001900780b */ /* 0x000fe40003f8e000 */
[C---:B---3--:R-:W-:Y:S02]  /*07e0*/  FSETP.GT.AND P3, PT, R28.reuse, 8.50705917302346158658e+37, PT ;  /* 0x7e8000001c00780b */ /* 0x048fe40003f64000 */
[----:B------:R-:W-:-:S07]  /*07f0*/  FSETP.GEU.AND P5, PT, R28, 1.175494350822287508e-38, PT ;  /* 0x008000001c00780b */ /* 0x000fce0003fae000 */
[----:B------:R-:W-:-:S04]  /*0800*/  @P0 FMUL R25, R25, 0.25 ;  /* 0x3e80000019190820 */ /* 0x000fc80000400000 */
[----:B------:R-:W-:Y:S01]  /*0810*/  @!P4 FMUL R25, R25, 16777216 ;  /* 0x4b8000001919c820 */ /* 0x000fe20000400000 */
[----:B------:R-:W-:-:S04]  /*0820*/  @P3 FMUL R28, R28, 0.25 ;  /* 0x3e8000001c1c3820 */ /* 0x000fc80000400000 */
[----:B------:R-:W-:Y:S01]  /*0830*/  @!P5 FMUL R28, R28, 16777216 ;  /* 0x4b8000001c1cd820 */ /* 0x000fe20000400000 */
[----:B------:R-:W1:Y:S01]  /*0840*/  MUFU.RCP R25, R25 ;  /* 0x0000001900197308 */ /* 0x000e620000001000 */
[C---:B------:R-:W-:Y:S02]  /*0850*/  FSEL R18, R24.reuse, 1, P0 ;  /* 0x3f80000018127808 */ /* 0x040fe40000000000 */
[----:B0-----:R-:W-:-:S05]  /*0860*/  FSEL R27, R24, 1, P3 ;  /* 0x3f800000181b7808 */ /* 0x001fca0001800000 */
[----:B------:R-:W0:Y:S01]  /*0870*/  MUFU.RCP R28, R28 ;  /* 0x0000001c001c7308 */ /* 0x000e220000001000 */
[----:B------:R-:W-:Y:S01]  /*0880*/  @!P4 FMUL R18, R18, 16777216 ;  /* 0x4b8000001212c820 */ /* 0x000fe20000400000 */
[----:B------:R-:W-:-:S03]  /*0890*/  @!P5 FMUL R27, R27, 16777216 ;  /* 0x4b8000001b1bd820 */ /* 0x000fc60000400000 */
[----:B-1----:R-:W-:Y:S01]  /*08a0*/  FMUL R21, R25, R18 ;  /* 0x0000001219157220 */ /* 0x002fe20000400000 */
[----:B0-----:R-:W-:Y:S02]  /*08b0*/  FMUL R18, R28, R27 ;  /* 0x0000001b1c127220 */ /* 0x001fe40000400000 */
[----:B------:R-:W0:Y:S01]  /*08c0*/  LDC.64 R26, c[0x0][0x248] ;  /* 0x00009200ff1a7b82 */ /* 0x000e220000000a00 */
        /* <DEDUP_REMOVED lines=10> */
[C---:B------:R-:W-:Y:S01]  /*0970*/  FMUL R25, R22.reuse, R25 ;  /* 0x0000001916197220 */ /* 0x040fe20000400000 */
[----:B------:R-:W-:Y:S01]  /*0980*/  FMUL R29, R22, R19 ;  /* 0x00000013161d7220 */ /* 0x000fe20000400000 */
[-CC-:B------:R-:W-:Y:S01]  /*0990*/  FFMA R22, R9, R23.reuse, R20.reuse ;  /* 0x0000001709167223 */ /* 0x180fe20000000014 */
[-CC-:B------:R-:W-:Y:S01]  /*09a0*/  FFMA R19, R11, R23.reuse, R20.reuse ;  /* 0x000000170b137223 */ /* 0x180fe20000000014 */
[-CC-:B------:R-:W-:Y:S01]  /*09b0*/  FFMA R24, R25, R23.reuse, R20.reuse ;  /* 0x0000001719187223 */ /* 0x180fe20000000014 */
[----:B------:R-:W-:Y:S01]  /*09c0*/  FFMA R20, R29, R23, R20 ;  /* 0x000000171d147223 */ /* 0x000fe20000000014 */
[----:B------:R-:W-:Y:S02]  /*09d0*/  CS2R R8, SRZ ;  /* 0x0000000000087805 */ /* 0x000fe4000001ff00 */
[----:B------:R-:W-:Y:S01]  /*09e0*/  CS2R R10, SRZ ;  /* 0x00000000000a7805 */ /* 0x000fe2000001ff00 */
[----:B0-----:R-:W-:-:S05]  /*09f0*/  IMAD.WIDE R28, R2, 0x4, R26 ;  /* 0x00000004021c7825 */ /* 0x001fca00078e021a */
[----:B------:R-:W2:Y:S01]  /*0a00*/  @!P1 LDG.E.128 R8, desc[UR6][R28.64] ;  /* 0x000000061c089981 */ /* 0x000ea2000c1e1d00 */
[----:B------:R-:W-:Y:S01]  /*0a10*/  IMAD.WIDE R26, R0, 0x4, R26 ;  /* 0x00000004001a7825 */ /* 0x000fe200078e021a */
        /* <DEDUP_REMOVED lines=8> */
[-C--:B------:R-:W-:Y:S01]  /*0aa0*/  FMUL R32, R32, R21.reuse ;  /* 0x0000001520207220 */ /* 0x080fe20000400000 */
[-C--:B------:R-:W-:Y:S01]  /*0ab0*/  FMUL R30, R30, R21.reuse ;  /* 0x000000151e1e7220 */ /* 0x080fe20000400000 */
[-C--:B------:R-:W-:Y:S01]  /*0ac0*/  FMUL R10, R10, R21.reuse ;  /* 0x000000150a0a7220 */ /* 0x080fe20000400000 */
[----:B------:R-:W-:Y:S01]  /*0ad0*/  FMUL R8, R8, R21 ;  /* 0x0000001508087220 */ /* 0x000fe20000400000 */
[-CC-:B------:R-:W-:Y:S01]  /*0ae0*/  FFMA R23, R32, R16.reuse, R17.reuse ;  /* 0x0000001020177223 */ /* 0x180fe20000000011 */
[-CC-:B------:R-:W-:Y:S01]  /*0af0*/  FFMA R21, R30, R16.reuse, R17.reuse ;  /* 0x000000101e157223 */ /* 0x180fe20000000011 */
[-CC-:B------:R-:W-:Y:S01]  /*0b00*/  FFMA R15, R10, R16.reuse, R17.reuse ;  /* 0x000000100a0f7223 */ /* 0x180fe20000000011 */
[----:B------:R-:W-:Y:S01]  /*0b10*/  FFMA R16, R8, R16, R17 ;  /* 0x0000001008107223 */ /* 0x000fe20000000011 */
[----:B------:R-:W-:Y:S02]  /*0b20*/  CS2R R8, SRZ ;  /* 0x0000000000087805 */ /* 0x000fe4000001ff00 */
[----:B------:R-:W-:-:S06]  /*0b30*/  CS2R R10, SRZ ;  /* 0x00000000000a7805 */ /* 0x000fcc000001ff00 */
[----:B------:R-:W2:Y:S01]  /*0b40*/  @!P2 LDG.E.128 R8, desc[UR6][R26.64] ;  /* 0x000000061a08a981 */ /* 0x000ea2000c1e1d00 */
[----:B------:R-:W-:-:S04]  /*0b50*/  FSETP.GEU.AND P3, PT, R16, RZ, PT ;  /* 0x000000ff1000720b */ /* 0x000fc80003f6e000 */
[----:B------:R-:W-:-:S04]  /*0b60*/  FSEL R17, R16, RZ, P3 ;  /* 0x000000ff10117208 */ /* 0x000fc80001800000 */
[C---:B------:R-:W-:Y:S01]  /*0b70*/  FSETP.GEU.AND P3, PT, R22.reuse, -R17, PT ;  /* 0x800000111600720b */ /* 0x040fe20003f6e000 */
[----:B------:R-:W-:Y:S01]  /*0b80*/  FADD R22, R22, R17 ;  /* 0x0000001116167221 */ /* 0x000fe20000000000 */
[----:B------:R-:W-:Y:S02]  /*0b90*/  FSETP.GEU.AND P0, PT, R23, RZ, PT ;  /* 0x000000ff1700720b */ /* 0x000fe40003f0e000 */
[----:B------:R-:W-:Y:S02]  /*0ba0*/  FSETP.GEU.AND P4, PT, R21, RZ, PT ;  /* 0x000000ff1500720b */ /* 0x000fe40003f8e000 */
[----:B------:R-:W-:Y:S02]  /*0bb0*/  FSEL R23, R23, RZ, P0 ;  /* 0x000000ff17177208 */ /* 0x000fe40000000000 */
[----:B------:R-:W-:Y:S02]  /*0bc0*/  FSETP.GEU.AND P5, PT, R15, RZ, PT ;  /* 0x000000ff0f00720b */ /* 0x000fe40003fae000 */
[C---:B------:R-:W-:Y:S01]  /*0bd0*/  FSETP.GEU.AND P0, PT, R20.reuse, -R23, PT ;  /* 0x800000171400720b */ /* 0x040fe20003f0e000 */
[----:B------:R-:W-:Y:S01]  /*0be0*/  FADD R20, R20, R23 ;  /* 0x0000001714147221 */ /* 0x000fe20000000000 */
[----:B------:R-:W-:-:S04]  /*0bf0*/  FSEL R21, R21, RZ, P4 ;  /* 0x000000ff15157208 */ /* 0x000fc80002000000 */
[C---:B------:R-:W-:Y:S01]  /*0c00*/  FSETP.GEU.AND P4, PT, R24.reuse, -R21, PT ;  /* 0x800000151800720b */ /* 0x040fe20003f8e000 */
[----:B------:R-:W-:Y:S01]  /*0c10*/  FADD R24, R24, R21 ;  /* 0x0000001518187221 */ /* 0x000fe20000000000 */
[----:B------:R-:W0:Y:S01]  /*0c20*/  S2UR UR5, SR_CgaCtaId ;  /* 0x00000000000579c3 */ /* 0x000e220000008800 */
[----:B------:R-:W-:Y:S02]  /*0c30*/  UMOV UR4, 0x400 ;  /* 0x0000040000047882 */ /* 0x000fe40000000000 */
[----:B0-----:R-:W-:Y:S01]  /*0c40*/  UPRMT UR4, UR5, 0x654, UR4 ;  /* 0x0000065405047896 */ /* 0x001fe20008000004 */
[----:B--2---:R-:W-:Y:S02]  /*0c50*/  SEL R8, R8, RZ, !P2 ;  /* 0x000000ff08087207 */ /* 0x004fe40005000000 */
[----:B------:R-:W-:Y:S02]  /*0c60*/  SEL R26, R11, RZ, !P2 ;  /* 0x000000ff0b1a7207 */ /* 0x000fe40005000000 */
[----:B------:R-:W-:Y:S01]  /*0c70*/  SEL R16, R9, RZ, !P2 ;  /* 0x000000ff09107207 */ /* 0x000fe20005000000 */
[--C-:B------:R-:W-:Y:S01]  /*0c80*/  FADD R11, R8, -R5.reuse ;  /* 0x80000005080b7221 */ /* 0x100fe20000000000 */
[----:B------:R-:W-:Y:S01]  /*0c90*/  SEL R10, R10, RZ, !P2 ;  /* 0x000000ff0a0a7207 */ /* 0x000fe20005000000 */
[----:B------:R-:W-:-:S02]  /*0ca0*/  FADD R9, R26, -R5 ;  /* 0x800000051a097221 */ /* 0x000fc40000000000 */
[-C--:B------:R-:W-:Y:S01]  /*0cb0*/  FMUL R17, R11, R18.reuse ;  /* 0x000000120b117220 */ /* 0x080fe20000400000 */
[--C-:B------:R-:W-:Y:S01]  /*0cc0*/  FADD R11, R16, -R5.reuse ;  /* 0x80000005100b7221 */ /* 0x100fe20000000000 */
[-C--:B------:R-:W-:Y:S02]  /*0cd0*/  FMUL R9, R9, R18.reuse ;  /* 0x0000001209097220 */ /* 0x080fe40000400000 */
[-CC-:B------:R-:W-:Y:S01]  /*0ce0*/  FFMA R17, R17, R7.reuse, R4.reuse ;  /* 0x0000000711117223 */ /* 0x180fe20000000004 */
[----:B------:R-:W-:Y:S01]  /*0cf0*/  FADD R5, R10, -R5 ;  /* 0x800000050a057221 */ /* 0x000fe20000000000 */
[-C--:B------:R-:W-:Y:S01]  /*0d00*/  FMUL R11, R11, R18.reuse ;  /* 0x000000120b0b7220 */ /* 0x080fe20000400000 */
[-CC-:B------:R-:W-:Y:S02]  /*0d10*/  FFMA R9, R9, R7.reuse, R4.reuse ;  /* 0x0000000709097223 */ /* 0x180fe40000000004 */
[----:B------:R-:W-:Y:S01]  /*0d20*/  FSETP.GEU.AND P6, PT, R17, RZ, PT ;  /* 0x000000ff1100720b */ /* 0x000fe20003fce000 */
[----:B------:R-:W-:Y:S01]  /*0d30*/  FMUL R5, R5, R18 ;  /* 0x0000001205057220 */ /* 0x000fe20000400000 */
[----:B------:R-:W-:Y:S01]  /*0d40*/  FFMA R11, R11, R7, R4 ;  /* 0x000000070b0b7223 */ /* 0x000fe20000000004 */
[----:B------:R-:W-:-:S02]  /*0d50*/  FSEL R8, R15, RZ, P5 ;  /* 0x000000ff0f087208 */ /* 0x000fc40002800000 */
[----:B------:R-:W-:Y:S01]  /*0d60*/  FSEL R17, R17, RZ, P6 ;  /* 0x000000ff11117208 */ /* 0x000fe20003000000 */
[----:B------:R-:W-:Y:S01]  /*0d70*/  FFMA R7, R5, R7, R4 ;  /* 0x0000000705077223 */ /* 0x000fe20000000004 */
[----:B------:R-:W-:Y:S02]  /*0d80*/  FSETP.GEU.AND P6, PT, R9, RZ, PT ;  /* 0x000000ff0900720b */ /* 0x000fe40003fce000 */
[----:B------:R-:W-:Y:S02]  /*0d90*/  FSETP.GEU.AND P5, PT, R11, RZ, PT ;  /* 0x000000ff0b00720b */ /* 0x000fe40003fae000 */
[----:B------:R-:W-:Y:S02]  /*0da0*/  FSEL R4, R20, RZ, P0 ;  /* 0x000000ff14047208 */ /* 0x000fe40000000000 */
[C---:B------:R-:W-:Y:S01]  /*0db0*/  FSETP.GEU.AND P0, PT, R19.reuse, -R8, PT ;  /* 0x800000081300720b */ /* 0x040fe20003f0e000 */
[----:B------:R-:W-:Y:S01]  /*0dc0*/  FADD R19, R19, R8 ;  /* 0x0000000813137221 */ /* 0x000fe20000000000 */
[----:B------:R-:W-:-:S02]  /*0dd0*/  FSEL R9, R9, RZ, P6 ;  /* 0x000000ff09097208 */ /* 0x000fc40003000000 */
[----:B------:R-:W-:Y:S02]  /*0de0*/  FSETP.GEU.AND P6, PT, R7, RZ, PT ;  /* 0x000000ff0700720b */ /* 0x000fe40003fce000 */
[----:B------:R-:W-:Y:S01]  /*0df0*/  FSEL R8, R11, RZ, P5 ;  /* 0x000000ff0b087208 */ /* 0x000fe20002800000 */
[----:B------:R-:W-:Y:S01]  /*0e00*/  FADD R10, R14, R17 ;  /* 0x000000110e0a7221 */ /* 0x000fe20000000000 */
[----:B------:R-:W-:Y:S02]  /*0e10*/  FSEL R5, R24, RZ, P4 ;  /* 0x000000ff18057208 */ /* 0x000fe40002000000 */
[----:B------:R-:W-:Y:S02]  /*0e20*/  FSETP.GEU.AND P5, PT, R14, -R17, PT ;  /* 0x800000110e00720b */ /* 0x000fe40003fae000 */
[C---:B------:R-:W-:Y:S01]  /*0e30*/  FSETP.GEU.AND P4, PT, R13.reuse, -R8, PT ;  /* 0x800000080d00720b */ /* 0x040fe20003f8e000 */
[----:B------:R-:W-:Y:S01]  /*0e40*/  FADD R13, R13, R8 ;  /* 0x000000080d0d7221 */ /* 0x000fe20000000000 */
[----:B------:R-:W-:Y:S01]  /*0e50*/  FSEL R7, R7, RZ, P6 ;  /* 0x000000ff07077208 */ /* 0x000fe20003000000 */
[----:B------:R-:W-:Y:S01]  /*0e60*/  FADD R11, R12, R9 ;  /* 0x000000090c0b7221 */ /* 0x000fe20000000000 */
[----:B------:R-:W-:-:S02]  /*0e70*/  FSEL R8, R10, RZ, P5 ;  /* 0x000000ff0a087208 */ /* 0x000fc40002800000 */
[----:B------:R-:W-:Y:S01]  /*0e80*/  FSETP.GEU.AND P6, PT, R12, -R9, PT ;  /* 0x800000090c00720b */ /* 0x000fe20003fce000 */
[C---:B------:R-:W-:Y:S01]  /*0e90*/  FADD R10, R6.reuse, R7 ;  /* 0x00000007060a7221 */ /* 0x040fe20000000000 */
[----:B------:R-:W-:Y:S02]  /*0ea0*/  FSETP.GEU.AND P5, PT, R6, -R7, PT ;  /* 0x800000070600720b */ /* 0x000fe40003fae000 */
[----:B------:R-:W-:Y:S01]  /*0eb0*/  FSEL R9, R13, RZ, P4 ;  /* 0x000000ff0d097208 */ /* 0x000fe20002000000 */
[----:B------:R-:W-:Y:S01]  /*0ec0*/  FADD R13, R4, R5 ;  /* 0x00000005040d7221 */ /* 0x000fe20000000000 */
[----:B------:R-:W-:Y:S02]  /*0ed0*/  FSEL R6, R19, RZ, P0 ;  /* 0x000000ff13067208 */ /* 0x000fe40000000000 */
[----:B------:R-:W-:Y:S01]  /*0ee0*/  FSEL R10, R10, RZ, P5 ;  /* 0x000000ff0a0a7208 */ /* 0x000fe20002800000 */
[----:B------:R-:W-:Y:S01]  /*0ef0*/  FADD R15, R8, R9 ;  /* 0x00000009080f7221 */ /* 0x000fe20000000000 */
[----:B------:R-:W-:Y:S01]  /*0f00*/  FSEL R7, R22, RZ, P3 ;  /* 0x000000ff16077208 */ /* 0x000fe20001800000 */
[----:B------:R-:W-:Y:S01]  /*0f10*/  FADD R12, R6, R13 ;  /* 0x0000000d060c7221 */ /* 0x000fe20000000000 */
[----:B------:R-:W-:Y:S01]  /*0f20*/  FSEL R11, R11, RZ, P6 ;  /* 0x000000ff0b0b7208 */ /* 0x000fe20003000000 */
[----:B------:R-:W-:-:S02]  /*0f30*/  FADD R14, R10, R15 ;  /* 0x0000000f0a0e7221 */ /* 0x000fc40000000000 */
[----:B------:R-:W-:Y:S02]  /*0f40*/  FADD R12, R7, R12 ;  /* 0x0000000c070c7221 */ /* 0x000fe40000000000 */
[----:B------:R-:W-:-:S03]  /*0f50*/  FADD R14, R11, R14 ;  /* 0x0000000e0b0e7221 */ /* 0x000fc60000000000 */
[----:B------:R-:W-:Y:S02]  /*0f60*/  FSEL R13, R12, RZ, !P1 ;  /* 0x000000ff0c0d7208 */ /* 0x000fe40004800000 */
[----:B------:R-:W-:-:S03]  /*0f70*/  FSEL R14, R14, RZ, !P2 ;  /* 0x000000ff0e0e7208 */ /* 0x000fc60005000000 */
[----:B------:R-:W0:Y:S04]  /*0f80*/  SHFL.BFLY PT, R12, R13, 0x8, 0x1f ;  /* 0x0d001f000d0c7f89 */ /* 0x000e2800000e0000 */
[----:B------:R-:W1:Y:S01]  /*0f90*/  SHFL.BFLY PT, R17, R14, 0x8, 0x1f ;  /* 0x0d001f000e117f89 */ /* 0x000e6200000e0000 */
[----:B0-----:R-:W-:Y:S01]  /*0fa0*/  FADD R15, R13, R12 ;  /* 0x0000000c0d0f7221 */ /* 0x001fe20000000000 */
[----:B-1----:R-:W-:-:S04]  /*0fb0*/  FADD R18, R14, R17 ;  /* 0x000000110e127221 */ /* 0x002fc80000000000 */
[----:B------:R-:W0:Y:S04]  /*0fc0*/  SHFL.BFLY PT, R12, R15, 0x4, 0x1f ;  /* 0x0c801f000f0c7f89 */ /* 0x000e2800000e0000 */
[----:B------:R-:W1:Y:S01]  /*0fd0*/  SHFL.BFLY PT, R17, R18, 0x4, 0x1f ;  /* 0x0c801f0012117f89 */ /* 0x000e6200000e0000 */
[----:B0-----:R-:W-:Y:S01]  /*0fe0*/  FADD R16, R15, R12 ;  /* 0x0000000c0f107221 */ /* 0x001fe20000000000 */
[----:B-1----:R-:W-:-:S04]  /*0ff0*/  FADD R19, R18, R17 ;  /* 0x0000001112137221 */ /* 0x002fc80000000000 */
[----:B------:R-:W0:Y:S04]  /*1000*/  SHFL.BFLY PT, R17, R16, 0x2, 0x1f ;  /* 0x0c401f0010117f89 */ /* 0x000e2800000e0000 */
[----:B------:R-:W1:Y:S01]  /*1010*/  SHFL.BFLY PT, R20, R19, 0x2, 0x1f ;  /* 0x0c401f0013147f89 */ /* 0x000e6200000e0000 */
[----:B------:R-:W2:Y:S01]  /*1020*/  S2R R12, SR_TID.X ;  /* 0x00000000000c7919 */ /* 0x000ea20000002100 */
[----:B0-----:R-:W-:Y:S01]  /*1030*/  FADD R17, R16, R17 ;  /* 0x0000001110117221 */ /* 0x001fe20000000000 */
[----:B-1----:R-:W-:-:S04]  /*1040*/  FADD R20, R19, R20 ;  /* 0x0000001413147221 */ /* 0x002fc80000000000 */
[----:B------:R-:W0:Y:S04]  /*1050*/  SHFL.BFLY PT, R14, R17, 0x1, 0x1f ;  /* 0x0c201f00110e7f89 */ /* 0x000e2800000e0000 */
[----:B------:R-:W1:Y:S01]  /*1060*/  SHFL.BFLY PT, R15, R20, 0x1, 0x1f ;  /* 0x0c201f00140f7f89 */ /* 0x000e6200000e0000 */
[----:B--2---:R-:W-:-:S04]  /*1070*/  SHF.R.U32.HI R22, RZ, 0x4, R12 ;  /* 0x00000004ff167819 */ /* 0x004fc8000001160c */
[----:B------:R-:W-:-:S04]  /*1080*/  SGXT.U32 R22, R22, 0x4 ;  /* 0x000000041616781a */ /* 0x000fc80000000000 */
[----:B------:R-:W-:Y:S01]  /*1090*/  LEA R22, R22, UR4, 0x2 ;  /* 0x0000000416167c11 */ /* 0x000fe2000f8e10ff */
[----:B0-----:R-:W-:Y:S01]  /*10a0*/  FADD R18, R17, R14 ;  /* 0x0000000e11127221 */ /* 0x001fe20000000000 */
[----:B------:R-:W-:Y:S01]  /*10b0*/  LOP3.LUT R13, R12, 0x1f, RZ, 0xc0, !PT ;  /* 0x0000001f0c0d7812 */ /* 0x000fe200078ec0ff */
[----:B------:R-:W0:Y:S01]  /*10c0*/  LDC.64 R16, c[0x0][0x218] ;  /* 0x00008600ff107b82 */ /* 0x000e220000000a00 */
[----:B-1----:R-:W-:Y:S02]  /*10d0*/  FADD R21, R20, R15 ;  /* 0x0000000f14157221 */ /* 0x002fe40000000000 */
[----:B------:R1:W-:Y:S05]  /*10e0*/  STS [R22], R18 ;  /* 0x0000001216007388 */ /* 0x0003ea0000000800 */
[----:B------:R-:W2:Y:S01]  /*10f0*/  LDC.64 R14, c[0x0][0x210] ;  /* 0x00008400ff0e7b82 */ /* 0x000ea20000000a00 */
[----:B------:R1:W-:Y:S01]  /*1100*/  STS [R22+0x40], R21 ;  /* 0x0000401516007388 */ /* 0x0003e20000000800 */
[----:B------:R-:W-:-:S02]  /*1110*/  LOP3.LUT R19, R3, 0x1f, R12, 0xf8, !PT ;  /* 0x0000001f03137812 */ /* 0x000fc400078ef80c */
[----:B------:R-:W-:-:S04]  /*1120*/  LEA R23, R13, UR4, 0x2 ;  /* 0x000000040d177c11 */ /* 0x000fc8000f8e10ff */
[----:B------:R-:W-:Y:S01]  /*1130*/  BAR.SYNC.DEFER_BLOCKING 0x0 ;  /* 0x0000000000007b1d */ /* 0x000fe20000010000 */
[----:B------:R-:W-:Y:S01]  /*1140*/  LOP3.LUT P0, RZ, R12, 0xe0, RZ, 0xc0, !PT ;  /* 0x000000e00cff7812 */ /* 0x000fe2000780c0ff */
[----:B--2---:R-:W-:-:S04]  /*1150*/  IMAD.WIDE R2, R2, 0x4, R14 ;  /* 0x0000000402027825 */ /* 0x004fc800078e020e */
[----:B------:R-:W-:Y:S01]  /*1160*/  IMAD.WIDE R12, R0, 0x4, R14 ;  /* 0x00000004000c7825 */ /* 0x000fe200078e020e */
[----:B------:R1:W-:Y:S04]  /*1170*/  @!P1 STG.E.128 desc[UR6][R2.64], R4 ;  /* 0x0000000402009986 */ /* 0x0003e8000c101d06 */
[----:B------:R-:W2:Y:S04]  /*1180*/  LDS R23, [R23] ;  /* 0x0000000017177984 */ /* 0x000ea80000000800 */
[----:B------:R1:W-:Y:S01]  /*1190*/  @!P2 STG.E.128 desc[UR6][R12.64], R8 ;  /* 0x000000080c00a986 */ /* 0x0003e2000c101d06 */
[----:B------:R-:W-:Y:S01]  /*11a0*/  BAR.SYNC.DEFER_BLOCKING 0x0 ;  /* 0x0000000000007b1d */ /* 0x000fe20000010000 */
[C---:B------:R-:W-:Y:S01]  /*11b0*/  ISETP.LT.AND P0, PT, R19.reuse, 0x800, !P0 ;  /* 0x000008001300780c */ /* 0x040fe20004701270 */
[----:B0-----:R-:W-:-:S12]  /*11c0*/  IMAD.WIDE R14, R19, 0x4, R16 ;  /* 0x00000004130e7825 */ /* 0x001fd800078e0210 */
[----:B-1----:R-:W-:Y:S05]  /*11d0*/  @!P0 EXIT ;  /* 0x000000000000894d */ /* 0x002fea0003800000 */
[----:B--2---:R-:W-:-:S05]  /*11e0*/  FMUL R23, R23, 0.015625 ;  /* 0x3c80000017177820 */ /* 0x004fca0000400000 */
[----:B------:R-:W-:Y:S01]  /*11f0*/  STG.E desc[UR6][R14.64], R23 ;  /* 0x000000170e007986 */ /* 0x000fe2000c101906 */
[----:B------:R-:W-:Y:S05]  /*1200*/  EXIT ;  /* 0x000000000000794d */ /* 0x000fea0003800000 */
.L_x_0:
[----:B------:R-:W-:-:S00]  /*1210*/  BRA `(.L_x_0) ;  /* 0xfffffffc00fc7947 */ /* 0x000fc0000383ffff */
[----:B------:R-:W-:-:S00]  /*1220*/  NOP ;  /* 0x0000000000007918 */ /* 0x000fc00000000000 */
        /* <DEDUP_REMOVED lines=13> */
.L_x_1:


//--------------------- .nv.global.init           --------------------------
	.section	.nv.global.init,"aw",@progbits
.nv.global.init:
	.type		_$_str,@object
	.size		_$_str,(_$_str_$_2 - _$_str)
_$_str:
        /*0000*/ 	.byte	0x5f, 0x5f, 0x43, 0x55, 0x44, 0x41, 0x5f, 0x46, 0x54, 0x5a, 0x00
	.type		_$_str_$_2,@object
	.size		_$_str_$_2,(.L_1 - _$_str_$_2)
_$_str_$_2:
        /*000b*/ 	.byte	0x5f, 0x5f, 0x43, 0x55, 0x44, 0x41, 0x5f, 0x50, 0x52, 0x45, 0x43, 0x5f, 0x53, 0x51, 0x52, 0x54
        /*001b*/ 	.byte	0x00
.L_1:


//--------------------- .nv.shared.triton_per_fused__native_batch_norm_legit_no_training_add_mean_relu_14 --------------------------
	.section	.nv.shared.triton_per_fused__native_batch_norm_legit_no_training_add_mean_relu_14,"aw",@nobits
	.sectionflags	@""
	.align	16
	.zero		1024


//--------------------- .nv.constant0.triton_per_fused__native_batch_norm_legit_no_training_add_mean_relu_14 --------------------------
	.section	.nv.constant0.triton_per_fused__native_batch_norm_legit_no_training_add_mean_relu_14,"a",@progbits
	.sectionflags	@""
	.align	4
.nv.constant0.triton_per_fused__native_batch_norm_legit_no_training_add_mean_relu_14:
	.zero		632
